	.headerflags	@"EF_CUDA_TEXMODE_UNIFIED EF_CUDA_64BIT_ADDRESS EF_CUDA_ACCELERATORS EF_CUDA_SM90 EF_CUDA_VIRTUAL_SM(EF_CUDA_SM90)"
	.elftype	@"ET_EXEC"


//--------------------- .nv.info                  --------------------------
	.section	.nv.info,"",@"SHT_CUDA_INFO"
	.align	4


	//----- nvinfo : EIATTR_REGCOUNT
	.align		4
        /*0000*/ 	.byte	0x04, 0x2f
        /*0002*/ 	.short	(.L_1 - .L_0)
	.align		4
.L_0:
        /*0004*/ 	.word	index@(triton_poi_fused_convolution_1)
        /*0008*/ 	.word	0x0000000e


	//----- nvinfo : EIATTR_MIN_STACK_SIZE
	.align		4
.L_1:
        /*000c*/ 	.byte	0x04, 0x12
        /*000e*/ 	.short	(.L_3 - .L_2)
	.align		4
.L_2:
        /*0010*/ 	.word	index@(triton_poi_fused_convolution_1)
        /*0014*/ 	.word	0x00000000


	//----- nvinfo : EIATTR_FRAME_SIZE
	.align		4
.L_3:
        /*0018*/ 	.byte	0x04, 0x11
        /*001a*/ 	.short	(.L_5 - .L_4)
	.align		4
.L_4:
        /*001c*/ 	.word	index@(triton_poi_fused_convolution_1)
        /*0020*/ 	.word	0x00000000


	//----- nvinfo : EIATTR_MIN_STACK_SIZE
	.align		4
.L_5:
        /*0024*/ 	.byte	0x04, 0x12
        /*0026*/ 	.short	(.L_7 - .L_6)
	.align		4
.L_6:
        /*0028*/ 	.word	index@(triton_poi_fused_convolution_1)
        /*002c*/ 	.word	0x00000000
.L_7:


//--------------------- .nv.info.triton_poi_fused_convolution_1 --------------------------
	.section	.nv.info.triton_poi_fused_convolution_1,"",@"SHT_CUDA_INFO"
	.sectionflags	@""
	.align	4


	//----- nvinfo : EIATTR_CUDA_API_VERSION
	.align		4
        /*0000*/ 	.byte	0x04, 0x37
        /*0002*/ 	.short	(.L_9 - .L_8)
.L_8:
        /*0004*/ 	.word	0x0000007c


	//----- nvinfo : EIATTR_KPARAM_INFO
	.align		4
.L_9:
        /*0008*/ 	.byte	0x04, 0x17
        /*000a*/ 	.short	(.L_11 - .L_10)
.L_10:
        /*000c*/ 	.word	0x00000000
        /*0010*/ 	.short	0x0002
        /*0012*/ 	.short	0x0010
        /*0014*/ 	.byte	0x00, 0xf0, 0x11, 0x00


	//----- nvinfo : EIATTR_KPARAM_INFO
	.align		4
.L_11:
        /*0018*/ 	.byte	0x04, 0x17
        /*001a*/ 	.short	(.L_13 - .L_12)
.L_12:
        /*001c*/ 	.word	0x00000000
        /*0020*/ 	.short	0x0001
        /*0022*/ 	.short	0x0008
        /*0024*/ 	.byte	0x00, 0xf4, 0x21, 0x00


	//----- nvinfo : EIATTR_KPARAM_INFO
	.align		4
.L_13:
        /*0028*/ 	.byte	0x04, 0x17
        /*002a*/ 	.short	(.L_15 - .L_14)
.L_14:
        /*002c*/ 	.word	0x00000000
        /*0030*/ 	.short	0x0000
        /*0032*/ 	.short	0x0000
        /*0034*/ 	.byte	0x00, 0xf4, 0x21, 0x00


	//----- nvinfo : EIATTR_SPARSE_MMA_MASK
	.align		4
.L_15:
        /*0038*/ 	.byte	0x03, 0x50
        /*003a*/ 	.short	0x0000


	//----- nvinfo : EIATTR_MAXREG_COUNT
	.align		4
        /*003c*/ 	.byte	0x03, 0x1b
        /*003e*/ 	.short	0x00ff


	//----- nvinfo : EIATTR_EXIT_INSTR_OFFSETS
	.align		4
        /*0040*/ 	.byte	0x04, 0x1c
        /*0042*/ 	.short	(.L_17 - .L_16)


	//   ....[0]....
.L_16:
        /*0044*/ 	.word	0x00000190


	//----- nvinfo : EIATTR_REQNTID
	.align		4
.L_17:
        /*0048*/ 	.byte	0x04, 0x10
        /*004a*/ 	.short	(.L_19 - .L_18)
.L_18:
        /*004c*/ 	.word	0x00000100
        /*0050*/ 	.word	0x00000001
        /*0054*/ 	.word	0x00000001


	//----- nvinfo : EIATTR_CBANK_PARAM_SIZE
	.align		4
.L_19:
        /*0058*/ 	.byte	0x03, 0x19
        /*005a*/ 	.short	0x0014


	//----- nvinfo : EIATTR_PARAM_CBANK
	.align		4
        /*005c*/ 	.byte	0x04, 0x0a
        /*005e*/ 	.short	(.L_21 - .L_20)
	.align		4
.L_20:
        /*0060*/ 	.word	index@(.nv.constant0.triton_poi_fused_convolution_1)
        /*0064*/ 	.short	0x0210
        /*0066*/ 	.short	0x0014


	//----- nvinfo : EIATTR_SW_WAR
	.align		4
.L_21:
        /*0068*/ 	.byte	0x04, 0x36
        /*006a*/ 	.short	(.L_23 - .L_22)
.L_22:
        /*006c*/ 	.word	0x00000008
.L_23:


//--------------------- .nv.callgraph             --------------------------
	.section	.nv.callgraph,"",@"SHT_CUDA_CALLGRAPH"
	.align	4
	.sectionentsize	8
	.align		4
        /*0000*/ 	.word	0x00000000
	.align		4
        /*0004*/ 	.word	0xffffffff
	.align		4
        /*0008*/ 	.word	0x00000000
	.align		4
        /*000c*/ 	.word	0xfffffffe
	.align		4
        /*0010*/ 	.word	0x00000000
	.align		4
        /*0014*/ 	.word	0xfffffffd
	.align		4
        /*0018*/ 	.word	0x00000000
	.align		4
        /*001c*/ 	.word	0xfffffffc


//--------------------- .text.triton_poi_fused_convolution_1 --------------------------
	.section	.text.triton_poi_fused_convolution_1,"ax",@progbits
	.align	128
        .global         triton_poi_fused_convolution_1
        .type           triton_poi_fused_convolution_1,@function
        .size           triton_poi_fused_convolution_1,(.L_x_1 - triton_poi_fused_convolution_1)
        .other          triton_poi_fused_convolution_1,@"STO_CUDA_ENTRY STV_DEFAULT"
triton_poi_fused_convolution_1:
.text.triton_poi_fused_convolution_1:
[----:B------:R-:W-:Y:S01]  /*0000*/  LDC R1, c[0x0][0x28] ;  /* 0x00000a00ff017b82 */ /* 0x000fe20000000800 */
[----:B------:R-:W1:Y:S07]  /*0010*/  S2R R0, SR_TID.X ;  /* 0x0000000000007919 */ /* 0x000e6e0000002100 */
[----:B------:R-:W2:Y:S01]  /*0020*/  LDC.64 R4, c[0x0][0x218] ;  /* 0x00008600ff047b82 */ /* 0x000ea20000000a00 */
[----:B------:R-:W-:Y:S01]  /*0030*/  ULDC.64 UR4, c[0x0][0x208] ;  /* 0x0000820000047ab9 */ /* 0x000fe20000000a00 */
[----:B------:R-:W3:Y:S01]  /*0040*/  S2R R9, SR_CTAID.X ;  /* 0x0000000000097919 */ /* 0x000ee20000002500 */
[----:B-1----:R-:W-:Y:S01]  /*0050*/  IMAD.SHL.U32 R0, R0, 0x2, RZ ;  /* 0x0000000200007824 */ /* 0x002fe200078e00ff */
[----:B---3--:R-:W-:-:S04]  /*0060*/  SHF.R.S32.HI R2, RZ, 0x16, R9 ;  /* 0x00000016ff027819 */ /* 0x008fc80000011409 */
[----:B------:R-:W-:Y:S02]  /*0070*/  LOP3.LUT R0, R0, 0x1fe, RZ, 0xc0, !PT ;  /* 0x000001fe00007812 */ /* 0x000fe400078ec0ff */
[----:B------:R-:W-:Y:S02]  /*0080*/  SGXT R2, R2, 0x1 ;  /* 0x000000010202781a */ /* 0x000fe40000000200 */
[----:B------:R-:W-:-:S04]  /*0090*/  LEA R9, R9, R0, 0x9 ;  /* 0x0000000009097211 */ /* 0x000fc800078e48ff */
[----:B------:R-:W-:Y:S02]  /*00a0*/  LEA.HI R6, R2, R9, RZ, 0xc ;  /* 0x0000000902067211 */ /* 0x000fe400078f60ff */
[----:B------:R-:W1:Y:S02]  /*00b0*/  LDC.64 R2, c[0x0][0x210] ;  /* 0x00008400ff027b82 */ /* 0x000e640000000a00 */
[----:B------:R-:W-:Y:S01]  /*00c0*/  SHF.R.S32.HI R7, RZ, 0xc, R6 ;  /* 0x0000000cff077819 */ /* 0x000fe20000011406 */
[----:B------:R-:W-:-:S04]  /*00d0*/  IMAD.MOV.U32 R6, RZ, RZ, RZ ;  /* 0x000000ffff067224 */ /* 0x000fc800078e00ff */
[----:B------:R-:W-:-:S05]  /*00e0*/  IMAD.HI R0, R7, -0x77777777, R6 ;  /* 0x8888888907007827 */ /* 0x000fca00078e0206 */
[----:B------:R-:W-:-:S04]  /*00f0*/  SHF.R.U32.HI R11, RZ, 0x1f, R0 ;  /* 0x0000001fff0b7819 */ /* 0x000fc80000011600 */
[----:B------:R-:W-:-:S05]  /*0100*/  LEA.HI.SX32 R11, R0, R11, 0x1d ;  /* 0x0000000b000b7211 */ /* 0x000fca00078feaff */
[----:B------:R-:W-:Y:S02]  /*0110*/  IMAD R11, R11, -0xf, R7 ;  /* 0xfffffff10b0b7824 */ /* 0x000fe400078e0207 */
[----:B-1----:R-:W-:-:S04]  /*0120*/  IMAD.WIDE R2, R9, 0x4, R2 ;  /* 0x0000000409027825 */ /* 0x002fc800078e0202 */
[----:B--2---:R-:W-:Y:S01]  /*0130*/  IMAD.WIDE R4, R11, 0x4, R4 ;  /* 0x000000040b047825 */ /* 0x004fe200078e0204 */
[----:B------:R-:W2:Y:S05]  /*0140*/  LDG.E.64 R6, desc[UR4][R2.64] ;  /* 0x0000000402067981 */ /* 0x000eaa000c1e1b00 */
[----:B------:R-:W2:Y:S02]  /*0150*/  LDG.E.EL R4, desc[UR4][R4.64] ;  /* 0x0000000404047981 */ /* 0x000ea4000c2e1900 */
[--C-:B--2---:R-:W-:Y:S01]  /*0160*/  FADD R6, R6, R4.reuse ;  /* 0x0000000406067221 */ /* 0x104fe20000000000 */
[----:B------:R-:W-:-:S05]  /*0170*/  FADD R7, R7, R4 ;  /* 0x0000000407077221 */ /* 0x000fca0000000000 */
[----:B------:R-:W-:Y:S01]  /*0180*/  STG.E.64 desc[UR4][R2.64], R6 ;  /* 0x0000000602007986 */ /* 0x000fe2000c101b04 */
[----:B------:R-:W-:Y:S05]  /*0190*/  EXIT ;  /* 0x000000000000794d */ /* 0x000fea0003800000 */
.L_x_0:
[----:B------:R-:W-:-:S00]  /*01a0*/  BRA `(.L_x_0) ;  /* 0xfffffffc00fc7947 */ /* 0x000fc0000383ffff */
[----:B------:R-:W-:-:S00]  /*01b0*/  NOP ;  /* 0x0000000000007918 */ /* 0x000fc00000000000 */
        /* <DEDUP_REMOVED lines=12> */
.L_x_1:


//--------------------- .nv.constant0.triton_poi_fused_convolution_1 --------------------------
	.section	.nv.constant0.triton_poi_fused_convolution_1,"a",@progbits
	.sectionflags	@""
	.align	4
.nv.constant0.triton_poi_fused_convolution_1:
	.zero		548
